//
// Generated by NVIDIA NVVM Compiler
//
// Compiler Build ID: CL-36424714
// Cuda compilation tools, release 13.0, V13.0.88
// Based on NVVM 20.0.0
//

.version 9.0
.target sm_100
.address_size 64

	// .globl	_Z5saxpyiiifPf

.visible .entry _Z5saxpyiiifPf(
	.param .u32 _Z5saxpyiiifPf_param_0,
	.param .u32 _Z5saxpyiiifPf_param_1,
	.param .u32 _Z5saxpyiiifPf_param_2,
	.param .f32 _Z5saxpyiiifPf_param_3,
	.param .u64 .ptr .align 1 _Z5saxpyiiifPf_param_4
)
{


	ret;

}


// ===== COMPILED SASS (sm_100) =====

	.target	sm_100

	.elftype	@"ET_EXEC"


//--------------------- .note.nv.tkinfo           --------------------------
	.section	.note.nv.tkinfo,"",@"SHT_NOTE"
	.sectionflags	@"SHF_NOTE_NV_TKINFO"
	.tkinfo
        /*0018*/ 	.word	0x00000002
        /*0030*/ 	.string	""
        /*0030*/ 	.string	"ptxas"
        /*0030*/ 	.string	"Cuda compilation tools, release 13.0, V13.0.88"
        /*0030*/ 	.string	"Build cuda_13.0.r13.0/compiler.36424714_0"
        /*0030*/ 	.string	"-arch sm_100 -m 64 "



//--------------------- .note.nv.cuinfo           --------------------------
	.section	.note.nv.cuinfo,"",@"SHT_NOTE"
	.sectionflags	@"SHF_NOTE_NV_CUINFO"
        /*0018*/ 	.short	0x0002
        /*001a*/ 	.short	0x0064
        /*001c*/ 	.short	0x0082
	.zero		2


//--------------------- .nv.info                  --------------------------
	.section	.nv.info,"",@"SHT_CUDA_INFO"
	.align	4


	//----- nvinfo : EIATTR_REGCOUNT
	.align		4
        /*0000*/ 	.byte	0x04, 0x2f
        /*0002*/ 	.short	(.L_1 - .L_0)
	.align		4
.L_0:
        /*0004*/ 	.word	index@(_Z5saxpyiiifPf)
        /*0008*/ 	.word	0x00000004


	//----- nvinfo : EIATTR_FRAME_SIZE
	.align		4
.L_1:
        /*000c*/ 	.byte	0x04, 0x11
        /*000e*/ 	.short	(.L_3 - .L_2)
	.align		4
.L_2:
        /*0010*/ 	.word	index@(_Z5saxpyiiifPf)
        /*0014*/ 	.word	0x00000000


	//----- nvinfo : EIATTR_MIN_STACK_SIZE
	.align		4
.L_3:
        /*0018*/ 	.byte	0x04, 0x12
        /*001a*/ 	.short	(.L_5 - .L_4)
	.align		4
.L_4:
        /*001c*/ 	.word	index@(_Z5saxpyiiifPf)
        /*0020*/ 	.word	0x00000000
.L_5:


//--------------------- .nv.compat                --------------------------
	.section	.nv.compat,"",@"SHT_CUDA_COMPAT_INFO"
	.align	4
        /*0000*/ 	.byte	0x02, 0x09, 0x00, 0x00, 0x02, 0x02, 0x01, 0x00, 0x02, 0x05, 0x05, 0x00, 0x03, 0x07, 0x01, 0x01
        /*0010*/ 	.byte	0x02, 0x03, 0x00, 0x00, 0x02, 0x06, 0x01, 0x00, 0x04, 0x0b, 0x08, 0x00, 0x09, 0x00, 0x00, 0x00
        /*0020*/ 	.byte	0x00, 0x00, 0x00, 0x00


//--------------------- .nv.info._Z5saxpyiiifPf   --------------------------
	.section	.nv.info._Z5saxpyiiifPf,"",@"SHT_CUDA_INFO"
	.sectionflags	@""
	.align	4


	//----- nvinfo : EIATTR_CUDA_API_VERSION
	.align		4
        /*0000*/ 	.byte	0x04, 0x37
        /*0002*/ 	.short	(.L_7 - .L_6)
.L_6:
        /*0004*/ 	.word	0x00000082


	//----- nvinfo : EIATTR_KPARAM_INFO
	.align		4
.L_7:
        /*0008*/ 	.byte	0x04, 0x17
        /*000a*/ 	.short	(.L_9 - .L_8)
.L_8:
        /*000c*/ 	.word	0x00000000
        /*0010*/ 	.short	0x0004
        /*0012*/ 	.short	0x0010
        /*0014*/ 	.byte	0x00, 0xf5, 0x21, 0x00


	//----- nvinfo : EIATTR_KPARAM_INFO
	.align		4
.L_9:
        /*0018*/ 	.byte	0x04, 0x17
        /*001a*/ 	.short	(.L_11 - .L_10)
.L_10:
        /*001c*/ 	.word	0x00000000
        /*0020*/ 	.short	0x0003
        /*0022*/ 	.short	0x000c
        /*0024*/ 	.byte	0x00, 0xf0, 0x11, 0x00


	//----- nvinfo : EIATTR_KPARAM_INFO
	.align		4
.L_11:
        /*0028*/ 	.byte	0x04, 0x17
        /*002a*/ 	.short	(.L_13 - .L_12)
.L_12:
        /*002c*/ 	.word	0x00000000
        /*0030*/ 	.short	0x0002
        /*0032*/ 	.short	0x0008
        /*0034*/ 	.byte	0x00, 0xf0, 0x11, 0x00


	//----- nvinfo : EIATTR_KPARAM_INFO
	.align		4
.L_13:
        /*0038*/ 	.byte	0x04, 0x17
        /*003a*/ 	.short	(.L_15 - .L_14)
.L_14:
        /*003c*/ 	.word	0x00000000
        /*0040*/ 	.short	0x0001
        /*0042*/ 	.short	0x0004
        /*0044*/ 	.byte	0x00, 0xf0, 0x11, 0x00


	//----- nvinfo : EIATTR_KPARAM_INFO
	.align		4
.L_15:
        /*0048*/ 	.byte	0x04, 0x17
        /*004a*/ 	.short	(.L_17 - .L_16)
.L_16:
        /*004c*/ 	.word	0x00000000
        /*0050*/ 	.short	0x0000
        /*0052*/ 	.short	0x0000
        /*0054*/ 	.byte	0x00, 0xf0, 0x11, 0x00


	//----- nvinfo : EIATTR_SPARSE_MMA_MASK
	.align		4
.L_17:
        /*0058*/ 	.byte	0x03, 0x50
        /*005a*/ 	.short	0x0000


	//----- nvinfo : EIATTR_MAXREG_COUNT
	.align		4
        /*005c*/ 	.byte	0x03, 0x1b
        /*005e*/ 	.short	0x00ff


	//----- nvinfo : EIATTR_MERCURY_ISA_VERSION
	.align		4
        /*0060*/ 	.byte	0x03, 0x5f
        /*0062*/ 	.short	0x0101


	//----- nvinfo : EIATTR_VRC_CTA_INIT_COUNT
	.align		4
        /*0064*/ 	.byte	0x02, 0x4a
	.zero		1
	.zero		1


	//----- nvinfo : EIATTR_EXIT_INSTR_OFFSETS
	.align		4
        /*0068*/ 	.byte	0x04, 0x1c
        /*006a*/ 	.short	(.L_19 - .L_18)


	//   ....[0]....
.L_18:
        /*006c*/ 	.word	0x00000010


	//----- nvinfo : EIATTR_CBANK_PARAM_SIZE
	.align		4
.L_19:
        /*0070*/ 	.byte	0x03, 0x19
        /*0072*/ 	.short	0x0018


	//----- nvinfo : EIATTR_PARAM_CBANK
	.align		4
        /*0074*/ 	.byte	0x04, 0x0a
        /*0076*/ 	.short	(.L_21 - .L_20)
	.align		4
.L_20:
        /*0078*/ 	.word	index@(.nv.constant0._Z5saxpyiiifPf)
        /*007c*/ 	.short	0x0380
        /*007e*/ 	.short	0x0018


	//----- nvinfo : EIATTR_SW_WAR
	.align		4
.L_21:
        /*0080*/ 	.byte	0x04, 0x36
        /*0082*/ 	.short	(.L_23 - .L_22)
.L_22:
        /*0084*/ 	.word	0x00000008
.L_23:


//--------------------- .nv.callgraph             --------------------------
	.section	.nv.callgraph,"",@"SHT_CUDA_CALLGRAPH"
	.align	4
	.sectionentsize	8
	.align		4
        /*0000*/ 	.word	0x00000000
	.align		4
        /*0004*/ 	.word	0xffffffff
	.align		4
        /*0008*/ 	.word	0x00000000
	.align		4
        /*000c*/ 	.word	0xfffffffe
	.align		4
        /*0010*/ 	.word	0x00000000
	.align		4
        /*0014*/ 	.word	0xfffffffd
	.align		4
        /*0018*/ 	.word	0x00000000
	.align		4
        /*001c*/ 	.word	0xfffffffc


//--------------------- .text._Z5saxpyiiifPf      --------------------------
	.section	.text._Z5saxpyiiifPf,"ax",@progbits
	.align	128
        .global         _Z5saxpyiiifPf
        .type           _Z5saxpyiiifPf,@function
        .size           _Z5saxpyiiifPf,(.L_x_1 - _Z5saxpyiiifPf)
        .other          _Z5saxpyiiifPf,@"STO_CUDA_ENTRY STV_DEFAULT"
_Z5saxpyiiifPf:
.text._Z5saxpyiiifPf:
[----:B------:R-:W-:Y:S01]  /*0000*/  LDC R1, c[0x0][0x37c] ;  /* 0x0000df00ff017b82 */ /* 0x000fe20000000800 */
[----:B------:R-:W-:Y:S05]  /*0010*/  EXIT ;  /* 0x000000000000794d */ /* 0x000fea0003800000 */
.L_x_0:
[----:B------:R-:W-:-:S00]  /*0020*/  BRA `(.L_x_0) ;  /* 0xfffffffc00fc7947 */ /* 0x000fc0000383ffff */
[----:B------:R-:W-:-:S00]  /*0030*/  NOP ;  /* 0x0000000000007918 */ /* 0x000fc00000000000 */
        /* <DEDUP_REMOVED lines=12> */
.L_x_1:


//--------------------- .nv.shared.reserved.0     --------------------------
	.section	.nv.shared.reserved.0,"aw",@nobits
	.weak		__nv_reservedSMEM_offset_0_alias
	.size		__nv_reservedSMEM_offset_0_alias, 0, 64
	.other		__nv_reservedSMEM_offset_0_alias,@"STO_CUDA_RESERVED_SHARED STV_DEFAULT"
__nv_reservedSMEM_offset_0_alias:
	.zero		0
	.zero		64


//--------------------- .nv.constant0._Z5saxpyiiifPf --------------------------
	.section	.nv.constant0._Z5saxpyiiifPf,"a",@progbits
	.sectionflags	@""
	.align	4
.nv.constant0._Z5saxpyiiifPf:
	.zero		920


//--------------------- SYMBOLS --------------------------

	.type		.nv.reservedSmem.offset0,@object
	.size		.nv.reservedSmem.offset0,0x4
